//
// Generated by NVIDIA NVVM Compiler
//
// Compiler Build ID: CL-36424714
// Cuda compilation tools, release 13.0, V13.0.88
// Based on NVVM 20.0.0
//

.version 9.0
.target sm_100
.address_size 64

	// .globl	_Z10multKernelPiS_S_i
.extern .func  (.param .b32 func_retval0) vprintf
(
	.param .b64 vprintf_param_0,
	.param .b64 vprintf_param_1
)
;
.global .align 1 .b8 $str[13] = {37, 100, 44, 32, 37, 100, 32, 61, 32, 37, 100, 10};

.visible .entry _Z10multKernelPiS_S_i(
	.param .u64 .ptr .align 1 _Z10multKernelPiS_S_i_param_0,
	.param .u64 .ptr .align 1 _Z10multKernelPiS_S_i_param_1,
	.param .u64 .ptr .align 1 _Z10multKernelPiS_S_i_param_2,
	.param .u32 _Z10multKernelPiS_S_i_param_3
)
{
	.local .align 8 .b8 	__local_depot0[16];
	.reg .b64 	%SP;
	.reg .b64 	%SPL;
	.reg .pred 	%p<10>;
	.reg .b32 	%r<108>;
	.reg .b64 	%rd<70>;

	mov.u64 	%SPL, __local_depot0;
	cvta.local.u64 	%SP, %SPL;
	ld.param.u64 	%rd13, [_Z10multKernelPiS_S_i_param_1];
	ld.param.u64 	%rd14, [_Z10multKernelPiS_S_i_param_2];
	ld.param.u32 	%r29, [_Z10multKernelPiS_S_i_param_3];
	cvta.to.global.u64 	%rd1, %rd14;
	cvta.to.global.u64 	%rd2, %rd13;
	mov.u32 	%r30, %ctaid.y;
	mov.u32 	%r31, %ntid.y;
	mov.u32 	%r32, %tid.y;
	mad.lo.s32 	%r1, %r30, %r31, %r32;
	mov.u32 	%r33, %ctaid.x;
	mov.u32 	%r34, %ntid.x;
	mov.u32 	%r35, %tid.x;
	mad.lo.s32 	%r2, %r33, %r34, %r35;
	max.s32 	%r36, %r1, %r2;
	setp.ge.s32 	%p1, %r36, %r29;
	@%p1 bra 	$L__BB0_13;
	mul.lo.s32 	%r3, %r29, %r1;
	and.b32  	%r4, %r29, 7;
	setp.lt.u32 	%p2, %r29, 8;
	mov.b32 	%r102, 0;
	mov.u32 	%r107, %r102;
	@%p2 bra 	$L__BB0_4;
	and.b32  	%r40, %r29, 2147483640;
	neg.s32 	%r96, %r40;
	mul.wide.s32 	%rd15, %r29, 4;
	add.s64 	%rd3, %rd1, %rd15;
	mul.wide.s32 	%rd16, %r29, 8;
	add.s64 	%rd4, %rd1, %rd16;
	mul.wide.s32 	%rd17, %r29, 12;
	add.s64 	%rd5, %rd1, %rd17;
	mul.wide.s32 	%rd18, %r29, 16;
	add.s64 	%rd6, %rd1, %rd18;
	mul.wide.s32 	%rd19, %r29, 24;
	add.s64 	%rd7, %rd1, %rd19;
	mul.wide.s32 	%rd20, %r29, 28;
	add.s64 	%rd8, %rd1, %rd20;
	mul.wide.u32 	%rd21, %r3, 4;
	add.s64 	%rd22, %rd21, %rd2;
	add.s64 	%rd69, %rd22, 16;
	mov.b32 	%r107, 0;
	mov.u32 	%r95, %r2;
$L__BB0_3:
	.pragma "nounroll";
	and.b32  	%r102, %r29, 2147483640;
	mul.wide.s32 	%rd23, %r95, 4;
	add.s64 	%rd24, %rd3, %rd23;
	add.s64 	%rd25, %rd4, %rd23;
	add.s64 	%rd26, %rd5, %rd23;
	add.s64 	%rd27, %rd6, %rd23;
	mul.wide.s32 	%rd28, %r29, 20;
	add.s64 	%rd29, %rd1, %rd23;
	add.s64 	%rd30, %rd29, %rd28;
	add.s64 	%rd31, %rd7, %rd23;
	add.s64 	%rd32, %rd8, %rd23;
	ld.global.u32 	%r41, [%rd69+-16];
	ld.global.u32 	%r42, [%rd29];
	mad.lo.s32 	%r43, %r42, %r41, %r107;
	ld.global.u32 	%r44, [%rd69+-12];
	ld.global.u32 	%r45, [%rd24];
	mad.lo.s32 	%r46, %r45, %r44, %r43;
	ld.global.u32 	%r47, [%rd69+-8];
	ld.global.u32 	%r48, [%rd25];
	mad.lo.s32 	%r49, %r48, %r47, %r46;
	ld.global.u32 	%r50, [%rd69+-4];
	ld.global.u32 	%r51, [%rd26];
	mad.lo.s32 	%r52, %r51, %r50, %r49;
	ld.global.u32 	%r53, [%rd69];
	ld.global.u32 	%r54, [%rd27];
	mad.lo.s32 	%r55, %r54, %r53, %r52;
	ld.global.u32 	%r56, [%rd69+4];
	ld.global.u32 	%r57, [%rd30];
	mad.lo.s32 	%r58, %r57, %r56, %r55;
	ld.global.u32 	%r59, [%rd69+8];
	ld.global.u32 	%r60, [%rd31];
	mad.lo.s32 	%r61, %r60, %r59, %r58;
	ld.global.u32 	%r62, [%rd69+12];
	ld.global.u32 	%r63, [%rd32];
	mad.lo.s32 	%r107, %r63, %r62, %r61;
	add.s32 	%r96, %r96, 8;
	shl.b32 	%r64, %r29, 3;
	add.s32 	%r95, %r95, %r64;
	add.s64 	%rd69, %rd69, 32;
	setp.ne.s32 	%p3, %r96, 0;
	@%p3 bra 	$L__BB0_3;
$L__BB0_4:
	setp.eq.s32 	%p4, %r4, 0;
	@%p4 bra 	$L__BB0_12;
	and.b32  	%r16, %r29, 3;
	setp.lt.u32 	%p5, %r4, 4;
	@%p5 bra 	$L__BB0_7;
	add.s32 	%r66, %r102, %r3;
	mul.wide.u32 	%rd33, %r66, 4;
	add.s64 	%rd34, %rd2, %rd33;
	ld.global.u32 	%r67, [%rd34];
	mad.lo.s32 	%r68, %r102, %r29, %r2;
	mul.wide.s32 	%rd35, %r68, 4;
	add.s64 	%rd36, %rd1, %rd35;
	ld.global.u32 	%r69, [%rd36];
	mad.lo.s32 	%r70, %r69, %r67, %r107;
	cvt.u64.u32 	%rd37, %r3;
	cvt.u64.u32 	%rd38, %r102;
	add.s64 	%rd39, %rd38, %rd37;
	shl.b64 	%rd40, %rd39, 2;
	add.s64 	%rd41, %rd2, %rd40;
	ld.global.u32 	%r71, [%rd41+4];
	mul.wide.s32 	%rd42, %r29, 4;
	add.s64 	%rd43, %rd36, %rd42;
	ld.global.u32 	%r72, [%rd43];
	mad.lo.s32 	%r73, %r72, %r71, %r70;
	ld.global.u32 	%r74, [%rd41+8];
	add.s64 	%rd44, %rd43, %rd42;
	ld.global.u32 	%r75, [%rd44];
	mad.lo.s32 	%r76, %r75, %r74, %r73;
	ld.global.u32 	%r77, [%rd41+12];
	add.s64 	%rd45, %rd44, %rd42;
	ld.global.u32 	%r78, [%rd45];
	mad.lo.s32 	%r107, %r78, %r77, %r76;
	add.s32 	%r102, %r102, 4;
$L__BB0_7:
	setp.eq.s32 	%p6, %r16, 0;
	@%p6 bra 	$L__BB0_12;
	setp.eq.s32 	%p7, %r16, 1;
	@%p7 bra 	$L__BB0_10;
	add.s32 	%r80, %r102, %r3;
	mul.wide.u32 	%rd46, %r80, 4;
	add.s64 	%rd47, %rd2, %rd46;
	ld.global.u32 	%r81, [%rd47];
	mad.lo.s32 	%r82, %r102, %r29, %r2;
	mul.wide.s32 	%rd48, %r82, 4;
	add.s64 	%rd49, %rd1, %rd48;
	ld.global.u32 	%r83, [%rd49];
	mad.lo.s32 	%r84, %r83, %r81, %r107;
	cvt.u64.u32 	%rd50, %r3;
	cvt.u64.u32 	%rd51, %r102;
	add.s64 	%rd52, %rd51, %rd50;
	shl.b64 	%rd53, %rd52, 2;
	add.s64 	%rd54, %rd2, %rd53;
	ld.global.u32 	%r85, [%rd54+4];
	mul.wide.s32 	%rd55, %r29, 4;
	add.s64 	%rd56, %rd49, %rd55;
	ld.global.u32 	%r86, [%rd56];
	mad.lo.s32 	%r107, %r86, %r85, %r84;
	add.s32 	%r102, %r102, 2;
$L__BB0_10:
	and.b32  	%r87, %r29, 1;
	setp.eq.b32 	%p8, %r87, 1;
	not.pred 	%p9, %p8;
	@%p9 bra 	$L__BB0_12;
	add.s32 	%r88, %r102, %r3;
	mul.wide.u32 	%rd57, %r88, 4;
	add.s64 	%rd58, %rd2, %rd57;
	ld.global.u32 	%r89, [%rd58];
	mad.lo.s32 	%r90, %r102, %r29, %r2;
	mul.wide.s32 	%rd59, %r90, 4;
	add.s64 	%rd60, %rd1, %rd59;
	ld.global.u32 	%r91, [%rd60];
	mad.lo.s32 	%r107, %r91, %r89, %r107;
$L__BB0_12:
	ld.param.u64 	%rd68, [_Z10multKernelPiS_S_i_param_0];
	add.u64 	%rd61, %SP, 0;
	add.u64 	%rd62, %SPL, 0;
	add.s32 	%r92, %r3, %r2;
	cvta.to.global.u64 	%rd63, %rd68;
	mul.wide.s32 	%rd64, %r92, 4;
	add.s64 	%rd65, %rd63, %rd64;
	st.global.u32 	[%rd65], %r107;
	st.local.v2.u32 	[%rd62], {%r1, %r2};
	st.local.u32 	[%rd62+8], %r107;
	mov.u64 	%rd66, $str;
	cvta.global.u64 	%rd67, %rd66;
	{ // callseq 0, 0
	.param .b64 param0;
	st.param.b64 	[param0], %rd67;
	.param .b64 param1;
	st.param.b64 	[param1], %rd61;
	.param .b32 retval0;
	call.uni (retval0), 
	vprintf, 
	(
	param0, 
	param1
	);
	ld.param.b32 	%r93, [retval0];
	} // callseq 0
$L__BB0_13:
	ret;

}


// ===== COMPILED SASS (sm_100) =====

	.target	sm_100

	.elftype	@"ET_EXEC"


//--------------------- .note.nv.tkinfo           --------------------------
	.section	.note.nv.tkinfo,"",@"SHT_NOTE"
	.sectionflags	@"SHF_NOTE_NV_TKINFO"
	.tkinfo
        /*0018*/ 	.word	0x00000002
        /*0030*/ 	.string	""
        /*0030*/ 	.string	"ptxas"
        /*0030*/ 	.string	"Cuda compilation tools, release 13.0, V13.0.88"
        /*0030*/ 	.string	"Build cuda_13.0.r13.0/compiler.36424714_0"
        /*0030*/ 	.string	"-arch sm_100 -m 64 "



//--------------------- .note.nv.cuinfo           --------------------------
	.section	.note.nv.cuinfo,"",@"SHT_NOTE"
	.sectionflags	@"SHF_NOTE_NV_CUINFO"
        /*0018*/ 	.short	0x0002
        /*001a*/ 	.short	0x0064
        /*001c*/ 	.short	0x0082
	.zero		2


//--------------------- .nv.info                  --------------------------
	.section	.nv.info,"",@"SHT_CUDA_INFO"
	.align	4


	//----- nvinfo : EIATTR_REGCOUNT
	.align		4
        /*0000*/ 	.byte	0x04, 0x2f
        /*0002*/ 	.short	(.L_2 - .L_1)
	.align		4
.L_1:
        /*0004*/ 	.word	index@(_Z10multKernelPiS_S_i)
        /*0008*/ 	.word	0x0000001e


	//----- nvinfo : EIATTR_FRAME_SIZE
	.align		4
.L_2:
        /*000c*/ 	.byte	0x04, 0x11
        /*000e*/ 	.short	(.L_4 - .L_3)
	.align		4
.L_3:
        /*0010*/ 	.word	index@(_Z10multKernelPiS_S_i)
        /*0014*/ 	.word	0x00000010


	//----- nvinfo : EIATTR_MIN_STACK_SIZE
	.align		4
.L_4:
        /*0018*/ 	.byte	0x04, 0x12
        /*001a*/ 	.short	(.L_6 - .L_5)
	.align		4
.L_5:
        /*001c*/ 	.word	index@(_Z10multKernelPiS_S_i)
        /*0020*/ 	.word	0x00000010
.L_6:


//--------------------- .nv.compat                --------------------------
	.section	.nv.compat,"",@"SHT_CUDA_COMPAT_INFO"
	.align	4
        /*0000*/ 	.byte	0x02, 0x09, 0x00, 0x00, 0x02, 0x02, 0x01, 0x00, 0x02, 0x05, 0x05, 0x00, 0x03, 0x07, 0x01, 0x01
        /*0010*/ 	.byte	0x02, 0x03, 0x00, 0x00, 0x02, 0x06, 0x01, 0x00, 0x04, 0x0b, 0x08, 0x00, 0x09, 0x00, 0x00, 0x00
        /*0020*/ 	.byte	0x00, 0x00, 0x00, 0x00


//--------------------- .nv.info._Z10multKernelPiS_S_i --------------------------
	.section	.nv.info._Z10multKernelPiS_S_i,"",@"SHT_CUDA_INFO"
	.sectionflags	@""
	.align	4


	//----- nvinfo : EIATTR_CUDA_API_VERSION
	.align		4
        /*0000*/ 	.byte	0x04, 0x37
        /*0002*/ 	.short	(.L_8 - .L_7)
.L_7:
        /*0004*/ 	.word	0x00000082


	//----- nvinfo : EIATTR_KPARAM_INFO
	.align		4
.L_8:
        /*0008*/ 	.byte	0x04, 0x17
        /*000a*/ 	.short	(.L_10 - .L_9)
.L_9:
        /*000c*/ 	.word	0x00000000
        /*0010*/ 	.short	0x0003
        /*0012*/ 	.short	0x0018
        /*0014*/ 	.byte	0x00, 0xf0, 0x11, 0x00


	//----- nvinfo : EIATTR_KPARAM_INFO
	.align		4
.L_10:
        /*0018*/ 	.byte	0x04, 0x17
        /*001a*/ 	.short	(.L_12 - .L_11)
.L_11:
        /*001c*/ 	.word	0x00000000
        /*0020*/ 	.short	0x0002
        /*0022*/ 	.short	0x0010
        /*0024*/ 	.byte	0x00, 0xf5, 0x21, 0x00


	//----- nvinfo : EIATTR_KPARAM_INFO
	.align		4
.L_12:
        /*0028*/ 	.byte	0x04, 0x17
        /*002a*/ 	.short	(.L_14 - .L_13)
.L_13:
        /*002c*/ 	.word	0x00000000
        /*0030*/ 	.short	0x0001
        /*0032*/ 	.short	0x0008
        /*0034*/ 	.byte	0x00, 0xf5, 0x21, 0x00


	//----- nvinfo : EIATTR_KPARAM_INFO
	.align		4
.L_14:
        /*0038*/ 	.byte	0x04, 0x17
        /*003a*/ 	.short	(.L_16 - .L_15)
.L_15:
        /*003c*/ 	.word	0x00000000
        /*0040*/ 	.short	0x0000
        /*0042*/ 	.short	0x0000
        /*0044*/ 	.byte	0x00, 0xf5, 0x21, 0x00


	//----- nvinfo : EIATTR_SPARSE_MMA_MASK
	.align		4
.L_16:
        /*0048*/ 	.byte	0x03, 0x50
        /*004a*/ 	.short	0x0000


	//----- nvinfo : EIATTR_MAXREG_COUNT
	.align		4
        /*004c*/ 	.byte	0x03, 0x1b
        /*004e*/ 	.short	0x00ff


	//----- nvinfo : EIATTR_EXTERNS
	.align		4
        /*0050*/ 	.byte	0x04, 0x0f
        /*0052*/ 	.short	(.L_18 - .L_17)


	//   ....[0]....
	.align		4
.L_17:
        /*0054*/ 	.word	index@(vprintf)


	//----- nvinfo : EIATTR_MERCURY_ISA_VERSION
	.align		4
.L_18:
        /*0058*/ 	.byte	0x03, 0x5f
        /*005a*/ 	.short	0x0101


	//----- nvinfo : EIATTR_VRC_CTA_INIT_COUNT
	.align		4
        /*005c*/ 	.byte	0x02, 0x4a
	.zero		1
	.zero		1


	//----- nvinfo : EIATTR_SYSCALL_OFFSETS
	.align		4
        /*0060*/ 	.byte	0x04, 0x46
        /*0062*/ 	.short	(.L_20 - .L_19)


	//   ....[0]....
.L_19:
        /*0064*/ 	.word	0x00000bd0


	//----- nvinfo : EIATTR_EXIT_INSTR_OFFSETS
	.align		4
.L_20:
        /*0068*/ 	.byte	0x04, 0x1c
        /*006a*/ 	.short	(.L_22 - .L_21)


	//   ....[0]....
.L_21:
        /*006c*/ 	.word	0x00000120


	//   ....[1]....
        /*0070*/ 	.word	0x00000be0


	//----- nvinfo : EIATTR_CRS_STACK_SIZE
	.align		4
.L_22:
        /*0074*/ 	.byte	0x04, 0x1e
        /*0076*/ 	.short	(.L_24 - .L_23)
.L_23:
        /*0078*/ 	.word	0x00000000


	//----- nvinfo : EIATTR_CBANK_PARAM_SIZE
	.align		4
.L_24:
        /*007c*/ 	.byte	0x03, 0x19
        /*007e*/ 	.short	0x001c


	//----- nvinfo : EIATTR_PARAM_CBANK
	.align		4
        /*0080*/ 	.byte	0x04, 0x0a
        /*0082*/ 	.short	(.L_26 - .L_25)
	.align		4
.L_25:
        /*0084*/ 	.word	index@(.nv.constant0._Z10multKernelPiS_S_i)
        /*0088*/ 	.short	0x0380
        /*008a*/ 	.short	0x001c


	//----- nvinfo : EIATTR_SW_WAR
	.align		4
.L_26:
        /*008c*/ 	.byte	0x04, 0x36
        /*008e*/ 	.short	(.L_28 - .L_27)
.L_27:
        /*0090*/ 	.word	0x00000008
.L_28:


//--------------------- .nv.callgraph             --------------------------
	.section	.nv.callgraph,"",@"SHT_CUDA_CALLGRAPH"
	.align	4
	.sectionentsize	8
	.align		4
        /*0000*/ 	.word	0x00000000
	.align		4
        /*0004*/ 	.word	0xffffffff
	.align		4
        /*0008*/ 	.word	index@(_Z10multKernelPiS_S_i)
	.align		4
        /*000c*/ 	.word	index@(vprintf)
	.align		4
        /*0010*/ 	.word	0x00000000
	.align		4
        /*0014*/ 	.word	0xfffffffe
	.align		4
        /*0018*/ 	.word	0x00000000
	.align		4
        /*001c*/ 	.word	0xfffffffd
	.align		4
        /*0020*/ 	.word	0x00000000
	.align		4
        /*0024*/ 	.word	0xfffffffc


//--------------------- .nv.constant4             --------------------------
	.section	.nv.constant4,"a",@progbits
	.align	8
	.align		8
.nv.constant4:
        /*0000*/ 	.dword	vprintf
	.align		8
        /*0008*/ 	.dword	$str


//--------------------- .text._Z10multKernelPiS_S_i --------------------------
	.section	.text._Z10multKernelPiS_S_i,"ax",@progbits
	.align	128
        .global         _Z10multKernelPiS_S_i
        .type           _Z10multKernelPiS_S_i,@function
        .size           _Z10multKernelPiS_S_i,(.L_x_6 - _Z10multKernelPiS_S_i)
        .other          _Z10multKernelPiS_S_i,@"STO_CUDA_ENTRY STV_DEFAULT"
_Z10multKernelPiS_S_i:
.text._Z10multKernelPiS_S_i:
[----:B------:R-:W0:Y:S01]  /*0000*/  LDC R1, c[0x0][0x37c] ;  /* 0x0000df00ff017b82 */ /* 0x000e220000000800 */
[----:B------:R-:W1:Y:S01]  /*0010*/  S2R R3, SR_TID.Y ;  /* 0x0000000000037919 */ /* 0x000e620000002200 */
[----:B------:R-:W2:Y:S06]  /*0020*/  LDCU UR5, c[0x0][0x2fc] ;  /* 0x00005f80ff0577ac */ /* 0x000eac0008000800 */
[----:B------:R-:W1:Y:S01]  /*0030*/  S2UR UR6, SR_CTAID.Y ;  /* 0x00000000000679c3 */ /* 0x000e620000002600 */
[----:B0-----:R-:W-:Y:S01]  /*0040*/  IADD3 R1, PT, PT, R1, -0x10, RZ ;  /* 0xfffffff001017810 */ /* 0x001fe20007ffe0ff */
[----:B------:R-:W0:Y:S01]  /*0050*/  S2R R5, SR_TID.X ;  /* 0x0000000000057919 */ /* 0x000e220000002100 */
[----:B------:R-:W3:Y:S01]  /*0060*/  LDCU UR18, c[0x0][0x398] ;  /* 0x00007300ff1277ac */ /* 0x000ee20008000800 */
[----:B------:R-:W4:Y:S04]  /*0070*/  LDCU UR4, c[0x0][0x2f8] ;  /* 0x00005f00ff0477ac */ /* 0x000f280008000800 */
[----:B------:R-:W1:Y:S08]  /*0080*/  LDC R2, c[0x0][0x364] ;  /* 0x0000d900ff027b82 */ /* 0x000e700000000800 */
[----:B------:R-:W0:Y:S08]  /*0090*/  S2UR UR7, SR_CTAID.X ;  /* 0x00000000000779c3 */ /* 0x000e300000002500 */
[----:B------:R-:W0:Y:S01]  /*00a0*/  LDC R0, c[0x0][0x360] ;  /* 0x0000d800ff007b82 */ /* 0x000e220000000800 */
[----:B-1----:R-:W-:Y:S01]  /*00b0*/  IMAD R2, R2, UR6, R3 ;  /* 0x0000000602027c24 */ /* 0x002fe2000f8e0203 */
[----:B------:R-:W-:-:S13]  /*00c0*/  R2UR UR6, R1 ;  /* 0x00000000010672ca */ /* 0x000fda00000e0000 */
[----:B----4-:R-:W-:Y:S01]  /*00d0*/  UIADD3 UR6, UP0, UPT, UR6, UR4, URZ ;  /* 0x0000000406067290 */ /* 0x010fe2000ff1e0ff */
[----:B0-----:R-:W-:-:S03]  /*00e0*/  IMAD R3, R0, UR7, R5 ;  /* 0x0000000700037c24 */ /* 0x001fc6000f8e0205 */
[----:B--2---:R-:W-:Y:S02]  /*00f0*/  UIADD3.X UR5, UPT, UPT, URZ, UR5, URZ, UP0, !UPT ;  /* 0x00000005ff057290 */ /* 0x004fe400087fe4ff */
[----:B------:R-:W-:-:S04]  /*0100*/  VIMNMX R0, PT, PT, R2, R3, !PT ;  /* 0x0000000302007248 */ /* 0x000fc80007fe0100 */
[----:B---3--:R-:W-:-:S13]  /*0110*/  ISETP.GE.AND P0, PT, R0, UR18, PT ;  /* 0x0000001200007c0c */ /* 0x008fda000bf06270 */
[----:B------:R-:W-:Y:S05]  /*0120*/  @P0 EXIT ;  /* 0x000000000000094d */ /* 0x000fea0003800000 */
[----:B------:R-:W-:Y:S01]  /*0130*/  UISETP.GE.U32.AND UP0, UPT, UR18, 0x8, UPT ;  /* 0x000000081200788c */ /* 0x000fe2000bf06070 */
[----:B------:R-:W-:Y:S02]  /*0140*/  HFMA2 R0, -RZ, RZ, 0, 0 ;  /* 0x00000000ff007431 */ /* 0x000fe400000001ff */
[----:B------:R-:W-:Y:S01]  /*0150*/  IMAD R14, R2, UR18, RZ ;  /* 0x00000012020e7c24 */ /* 0x000fe2000f8e02ff */
[----:B------:R-:W0:Y:S01]  /*0160*/  LDCU.64 UR16, c[0x0][0x358] ;  /* 0x00006b00ff1077ac */ /* 0x000e220008000a00 */
[----:B------:R-:W-:-:S04]  /*0170*/  UMOV UR4, URZ ;  /* 0x000000ff00047c82 */ /* 0x000fc80008000000 */
[----:B------:R-:W-:Y:S05]  /*0180*/  BRA.U !UP0, `(.L_x_0) ;  /* 0x00000005080c7547 */ /* 0x000fea000b800000 */
[----:B------:R-:W1:Y:S01]  /*0190*/  LDC.64 R4, c[0x0][0x388] ;  /* 0x0000e200ff047b82 */ /* 0x000e620000000a00 */
[----:B------:R-:W2:Y:S01]  /*01a0*/  LDCU.64 UR20, c[0x0][0x390] ;  /* 0x00007200ff1477ac */ /* 0x000ea20008000a00 */
[----:B------:R-:W-:Y:S01]  /*01b0*/  MOV R0, RZ ;  /* 0x000000ff00007202 */ /* 0x000fe20000000f00 */
[----:B------:R-:W-:Y:S01]  /*01c0*/  IMAD.MOV.U32 R16, RZ, RZ, R3 ;  /* 0x000000ffff107224 */ /* 0x000fe200078e0003 */
[----:B------:R-:W-:-:S04]  /*01d0*/  ULOP3.LUT UR4, UR18, 0x7ffffff8, URZ, 0xc0, !UPT ;  /* 0x7ffffff812047892 */ /* 0x000fc8000f8ec0ff */
[----:B------:R-:W-:Y:S02]  /*01e0*/  UIADD3 UR4, UPT, UPT, -UR4, URZ, URZ ;  /* 0x000000ff04047290 */ /* 0x000fe4000fffe1ff */
[----:B--2---:R-:W-:Y:S02]  /*01f0*/  UIMAD.WIDE UR8, UR18, 0xc, UR20 ;  /* 0x0000000c120878a5 */ /* 0x004fe4000f8e0214 */
[----:B------:R-:W-:Y:S02]  /*0200*/  UIMAD.WIDE UR10, UR18, 0x10, UR20 ;  /* 0x00000010120a78a5 */ /* 0x000fe4000f8e0214 */
[----:B------:R-:W-:Y:S01]  /*0210*/  UIMAD.WIDE UR12, UR18, 0x18, UR20 ;  /* 0x00000018120c78a5 */ /* 0x000fe2000f8e0214 */
[----:B-1----:R-:W-:Y:S01]  /*0220*/  IMAD.WIDE.U32 R4, R14, 0x4, R4 ;  /* 0x000000040e047825 */ /* 0x002fe200078e0004 */
[----:B------:R-:W-:Y:S02]  /*0230*/  UIMAD.WIDE UR14, UR18, 0x1c, UR20 ;  /* 0x0000001c120e78a5 */ /* 0x000fe4000f8e0214 */
[----:B------:R-:W-:-:S04]  /*0240*/  IADD3 R6, P0, PT, R4, 0x10, RZ ;  /* 0x0000001004067810 */ /* 0x000fc80007f1e0ff */
[----:B------:R-:W-:-:S09]  /*0250*/  IADD3.X R9, PT, PT, RZ, R5, RZ, P0, !PT ;  /* 0x00000005ff097210 */ /* 0x000fd200007fe4ff */
.L_x_1:
[----:B------:R-:W-:Y:S01]  /*0260*/  UIMAD.WIDE UR22, UR18, 0x4, UR20 ;  /* 0x00000004121678a5 */ /* 0x000fe2000f8e0214 */
[----:B------:R-:W-:-:S05]  /*0270*/  HFMA2 R13, -RZ, RZ, 0, 2.384185791015625e-07 ;  /* 0x00000004ff0d7431 */ /* 0x000fca00000001ff */
[----:B------:R-:W-:Y:S02]  /*0280*/  MOV R4, UR22 ;  /* 0x0000001600047c02 */ /* 0x000fe40008000f00 */
[----:B------:R-:W-:Y:S01]  /*0290*/  MOV R5, UR23 ;  /* 0x0000001700057c02 */ /* 0x000fe20008000f00 */
[----:B------:R-:W-:Y:S02]  /*02a0*/  UIMAD.WIDE UR22, UR18, 0x8, UR20 ;  /* 0x00000008121678a5 */ /* 0x000fe4000f8e0214 */
[----:B------:R-:W-:-:S04]  /*02b0*/  IMAD.WIDE R12, R16, R13, UR20 ;  /* 0x00000014100c7e25 */ /* 0x000fc8000f8e020d */
[C---:B------:R-:W-:Y:S01]  /*02c0*/  IMAD.WIDE R4, R16.reuse, 0x4, R4 ;  /* 0x0000000410047825 */ /* 0x040fe200078e0204 */
[----:B------:R-:W-:Y:S01]  /*02d0*/  MOV R27, UR23 ;  /* 0x00000017001b7c02 */ /* 0x000fe20008000f00 */
[----:B0-----:R-:W2:Y:S02]  /*02e0*/  LDG.E R15, desc[UR16][R12.64] ;  /* 0x000000100c0f7981 */ /* 0x001ea4000c1e1900 */
[----:B------:R-:W-:Y:S02]  /*02f0*/  HFMA2 R7, -RZ, RZ, 0, 2.384185791015625e-07 ;  /* 0x00000004ff077431 */ /* 0x000fe400000001ff */
[----:B------:R-:W-:Y:S01]  /*0300*/  IMAD.U32 R26, RZ, RZ, UR22 ;  /* 0x00000016ff1a7e24 */ /* 0x000fe2000f8e00ff */
[----:B------:R0:W3:Y:S01]  /*0310*/  LDG.E R21, desc[UR16][R4.64] ;  /* 0x0000001004157981 */ /* 0x0000e2000c1e1900 */
[----:B------:R-:W-:Y:S01]  /*0320*/  IMAD.MOV.U32 R11, RZ, RZ, 0x4 ;  /* 0x00000004ff0b7424 */ /* 0x000fe200078e00ff */
[----:B0-----:R-:W-:Y:S02]  /*0330*/  MOV R4, R6 ;  /* 0x0000000600047202 */ /* 0x001fe40000000f00 */
[----:B------:R-:W-:Y:S01]  /*0340*/  MOV R5, R9 ;  /* 0x0000000900057202 */ /* 0x000fe20000000f00 */
[----:B------:R-:W-:-:S04]  /*0350*/  IMAD.WIDE R26, R16, 0x4, R26 ;  /* 0x00000004101a7825 */ /* 0x000fc800078e021a */
[----:B------:R-:W2:Y:S01]  /*0360*/  LDG.E R17, desc[UR16][R4.64+-0x10] ;  /* 0xfffff01004117981 */ /* 0x000ea2000c1e1900 */
[----:B------:R-:W-:-:S03]  /*0370*/  MOV R9, UR18 ;  /* 0x0000001200097c02 */ /* 0x000fc60008000f00 */
[----:B------:R-:W3:Y:S01]  /*0380*/  LDG.E R20, desc[UR16][R4.64+-0xc] ;  /* 0xfffff41004147981 */ /* 0x000ee2000c1e1900 */
[----:B------:R-:W-:-:S03]  /*0390*/  IMAD.WIDE R10, R16, R11, UR8 ;  /* 0x00000008100a7e25 */ /* 0x000fc6000f8e020b */
[----:B------:R0:W4:Y:S01]  /*03a0*/  LDG.E R19, desc[UR16][R26.64] ;  /* 0x000000101a137981 */ /* 0x000122000c1e1900 */
[----:B------:R-:W-:-:S03]  /*03b0*/  IMAD.WIDE R6, R16, R7, UR10 ;  /* 0x0000000a10067e25 */ /* 0x000fc6000f8e0207 */
[----:B------:R-:W4:Y:S01]  /*03c0*/  LDG.E R18, desc[UR16][R4.64+-0x8] ;  /* 0xfffff81004127981 */ /* 0x000f22000c1e1900 */
[----:B------:R-:W-:Y:S01]  /*03d0*/  IMAD.WIDE R8, R9, 0x14, R12 ;  /* 0x0000001409087825 */ /* 0x000fe200078e020c */
[----:B------:R-:W-:Y:S02]  /*03e0*/  MOV R13, 0x4 ;  /* 0x00000004000d7802 */ /* 0x000fe40000000f00 */
[----:B------:R1:W5:Y:S04]  /*03f0*/  LDG.E R23, desc[UR16][R10.64] ;  /* 0x000000100a177981 */ /* 0x000368000c1e1900 */
[----:B------:R-:W5:Y:S01]  /*0400*/  LDG.E R22, desc[UR16][R4.64+-0x4] ;  /* 0xfffffc1004167981 */ /* 0x000f62000c1e1900 */
[----:B------:R-:W-:-:S03]  /*0410*/  IMAD.WIDE R12, R16, R13, UR12 ;  /* 0x0000000c100c7e25 */ /* 0x000fc6000f8e020d */
[----:B------:R1:W5:Y:S01]  /*0420*/  LDG.E R7, desc[UR16][R6.64] ;  /* 0x0000001006077981 */ /* 0x000362000c1e1900 */
[----:B0-----:R-:W-:-:S03]  /*0430*/  IMAD.MOV.U32 R27, RZ, RZ, 0x4 ;  /* 0x00000004ff1b7424 */ /* 0x001fc600078e00ff */
[----:B------:R-:W5:Y:S01]  /*0440*/  LDG.E R24, desc[UR16][R4.64] ;  /* 0x0000001004187981 */ /* 0x000f62000c1e1900 */
[----:B-1----:R-:W-:-:S03]  /*0450*/  IMAD.WIDE R10, R16, R27, UR14 ;  /* 0x0000000e100a7e25 */ /* 0x002fc6000f8e021b */
[----:B------:R-:W5:Y:S04]  /*0460*/  LDG.E R8, desc[UR16][R8.64] ;  /* 0x0000001008087981 */ /* 0x000f68000c1e1900 */
[----:B------:R-:W5:Y:S04]  /*0470*/  LDG.E R25, desc[UR16][R4.64+0x4] ;  /* 0x0000041004197981 */ /* 0x000f68000c1e1900 */
[----:B------:R-:W5:Y:S04]  /*0480*/  LDG.E R13, desc[UR16][R12.64] ;  /* 0x000000100c0d7981 */ /* 0x000f68000c1e1900 */
[----:B------:R-:W5:Y:S04]  /*0490*/  LDG.E R26, desc[UR16][R4.64+0x8] ;  /* 0x00000810041a7981 */ /* 0x000f68000c1e1900 */
[----:B------:R0:W5:Y:S04]  /*04a0*/  LDG.E R10, desc[UR16][R10.64] ;  /* 0x000000100a0a7981 */ /* 0x000168000c1e1900 */
[----:B------:R-:W5:Y:S01]  /*04b0*/  LDG.E R27, desc[UR16][R4.64+0xc] ;  /* 0x00000c10041b7981 */ /* 0x000f62000c1e1900 */
[----:B------:R-:W-:-:S04]  /*04c0*/  UIADD3 UR4, UPT, UPT, UR4, 0x8, URZ ;  /* 0x0000000804047890 */ /* 0x000fc8000fffe0ff */
[----:B------:R-:W-:Y:S01]  /*04d0*/  UISETP.NE.AND UP0, UPT, UR4, URZ, UPT ;  /* 0x000000ff0400728c */ /* 0x000fe2000bf05270 */
[----:B------:R-:W-:Y:S02]  /*04e0*/  IADD3 R6, P0, PT, R4, 0x20, RZ ;  /* 0x0000002004067810 */ /* 0x000fe40007f1e0ff */
[----:B0-----:R-:W-:Y:S02]  /*04f0*/  MOV R11, UR18 ;  /* 0x00000012000b7c02 */ /* 0x001fe40008000f00 */
[----:B------:R-:W-:Y:S02]  /*0500*/  IADD3.X R9, PT, PT, RZ, R5, RZ, P0, !PT ;  /* 0x00000005ff097210 */ /* 0x000fe400007fe4ff */
[----:B------:R-:W-:Y:S01]  /*0510*/  LEA R16, R11, R16, 0x3 ;  /* 0x000000100b107211 */ /* 0x000fe200078e18ff */
[----:B--2---:R-:W-:-:S04]  /*0520*/  IMAD R15, R17, R15, R0 ;  /* 0x0000000f110f7224 */ /* 0x004fc800078e0200 */
[----:B---3--:R-:W-:-:S04]  /*0530*/  IMAD R15, R20, R21, R15 ;  /* 0x00000015140f7224 */ /* 0x008fc800078e020f */
[----:B----4-:R-:W-:-:S04]  /*0540*/  IMAD R15, R18, R19, R15 ;  /* 0x00000013120f7224 */ /* 0x010fc800078e020f */
[----:B-----5:R-:W-:-:S04]  /*0550*/  IMAD R15, R22, R23, R15 ;  /* 0x00000017160f7224 */ /* 0x020fc800078e020f */
[----:B------:R-:W-:-:S04]  /*0560*/  IMAD R7, R24, R7, R15 ;  /* 0x0000000718077224 */ /* 0x000fc800078e020f */
[----:B------:R-:W-:-:S04]  /*0570*/  IMAD R7, R25, R8, R7 ;  /* 0x0000000819077224 */ /* 0x000fc800078e0207 */
[----:B------:R-:W-:-:S04]  /*0580*/  IMAD R7, R26, R13, R7 ;  /* 0x0000000d1a077224 */ /* 0x000fc800078e0207 */
[----:B------:R-:W-:Y:S01]  /*0590*/  IMAD R0, R27, R10, R7 ;  /* 0x0000000a1b007224 */ /* 0x000fe200078e0207 */
[----:B------:R-:W-:Y:S06]  /*05a0*/  BRA.U UP0, `(.L_x_1) ;  /* 0xfffffffd002c7547 */ /* 0x000fec000b83ffff */
[----:B------:R-:W-:-:S12]  /*05b0*/  ULOP3.LUT UR4, UR18, 0x7ffffff8, URZ, 0xc0, !UPT ;  /* 0x7ffffff812047892 */ /* 0x000fd8000f8ec0ff */
.L_x_0:
[----:B------:R-:W-:-:S04]  /*05c0*/  ULOP3.LUT UR8, UR18, 0x7, URZ, 0xc0, !UPT ;  /* 0x0000000712087892 */ /* 0x000fc8000f8ec0ff */
[----:B------:R-:W-:-:S09]  /*05d0*/  UISETP.NE.AND UP0, UPT, UR8, URZ, UPT ;  /* 0x000000ff0800728c */ /* 0x000fd2000bf05270 */
[----:B------:R-:W-:Y:S05]  /*05e0*/  BRA.U !UP0, `(.L_x_2) ;  /* 0x0000000508407547 */ /* 0x000fea000b800000 */
[----:B------:R-:W-:Y:S02]  /*05f0*/  UISETP.GE.U32.AND UP0, UPT, UR8, 0x4, UPT ;  /* 0x000000040800788c */ /* 0x000fe4000bf06070 */
[----:B------:R-:W-:-:S04]  /*0600*/  ULOP3.LUT UR7, UR18, 0x3, URZ, 0xc0, !UPT ;  /* 0x0000000312077892 */ /* 0x000fc8000f8ec0ff */
[----:B------:R-:W-:-:S03]  /*0610*/  UISETP.NE.AND UP1, UPT, UR7, URZ, UPT ;  /* 0x000000ff0700728c */ /* 0x000fc6000bf25270 */
[----:B------:R-:W-:Y:S08]  /*0620*/  BRA.U !UP0, `(.L_x_3) ;  /* 0x00000001087c7547 */ /* 0x000ff0000b800000 */
[----:B------:R-:W1:Y:S01]  /*0630*/  LDC.64 R8, c[0x0][0x390] ;  /* 0x0000e400ff087b82 */ /* 0x000e620000000a00 */
[----:B------:R-:W2:Y:S01]  /*0640*/  LDCU.64 UR8, c[0x0][0x388] ;  /* 0x00007100ff0877ac */ /* 0x000ea20008000a00 */
[----:B------:R-:W-:Y:S01]  /*0650*/  IMAD.U32 R4, RZ, RZ, UR4 ;  /* 0x00000004ff047e24 */ /* 0x000fe2000f8e00ff */
[C---:B------:R-:W-:Y:S02]  /*0660*/  IADD3 R5, PT, PT, R14.reuse, UR4, RZ ;  /* 0x000000040e057c10 */ /* 0x040fe4000fffe0ff */
[----:B------:R-:W-:Y:S01]  /*0670*/  IADD3 R12, P0, PT, R14, UR4, RZ ;  /* 0x000000040e0c7c10 */ /* 0x000fe2000ff1e0ff */
[----:B------:R-:W-:Y:S01]  /*0680*/  IMAD R11, R4, UR18, R3 ;  /* 0x00000012040b7c24 */ /* 0x000fe2000f8e0203 */
[----:B------:R-:W-:Y:S01]  /*0690*/  MOV R13, UR18 ;  /* 0x00000012000d7c02 */ /* 0x000fe20008000f00 */
[----:B------:R-:W3:Y:S01]  /*06a0*/  LDC.64 R6, c[0x0][0x388] ;  /* 0x0000e200ff067b82 */ /* 0x000ee20000000a00 */
[----:B------:R-:W-:Y:S02]  /*06b0*/  IMAD.U32 R17, RZ, RZ, UR18 ;  /* 0x00000012ff117e24 */ /* 0x000fe4000f8e00ff */
[----:B-1----:R-:W-:Y:S01]  /*06c0*/  IMAD.WIDE R8, R11, 0x4, R8 ;  /* 0x000000040b087825 */ /* 0x002fe200078e0208 */
[----:B------:R-:W-:-:S05]  /*06d0*/  MOV R11, UR18 ;  /* 0x00000012000b7c02 */ /* 0x000fca0008000f00 */
[----:B------:R-:W-:Y:S02]  /*06e0*/  IMAD.WIDE R10, R11, 0x4, R8 ;  /* 0x000000040b0a7825 */ /* 0x000fe400078e0208 */
[----:B0-----:R-:W4:Y:S02]  /*06f0*/  LDG.E R8, desc[UR16][R8.64] ;  /* 0x0000001008087981 */ /* 0x001f24000c1e1900 */
[----:B---3--:R-:W-:Y:S01]  /*0700*/  IMAD.WIDE.U32 R6, R5, 0x4, R6 ;  /* 0x0000000405067825 */ /* 0x008fe200078e0006 */
[----:B------:R-:W-:Y:S01]  /*0710*/  IADD3.X R5, PT, PT, RZ, RZ, RZ, P0, !PT ;  /* 0x000000ffff057210 */ /* 0x000fe200007fe4ff */
[----:B------:R-:W3:Y:S01]  /*0720*/  LDG.E R15, desc[UR16][R10.64] ;  /* 0x000000100a0f7981 */ /* 0x000ee2000c1e1900 */
[----:B--2---:R-:W-:-:S03]  /*0730*/  LEA R4, P0, R12, UR8, 0x2 ;  /* 0x000000080c047c11 */ /* 0x004fc6000f8010ff */
[----:B------:R-:W4:Y:S01]  /*0740*/  LDG.E R7, desc[UR16][R6.64] ;  /* 0x0000001006077981 */ /* 0x000f22000c1e1900 */
[----:B------:R-:W-:Y:S01]  /*0750*/  LEA.HI.X R5, R12, UR9, R5, 0x2, P0 ;  /* 0x000000090c057c11 */ /* 0x000fe200080f1405 */
[----:B------:R-:W-:-:S04]  /*0760*/  IMAD.WIDE R12, R13, 0x4, R10 ;  /* 0x000000040d0c7825 */ /* 0x000fc800078e020a */
[----:B------:R-:W3:Y:S01]  /*0770*/  LDG.E R18, desc[UR16][R4.64+0x4] ;  /* 0x0000041004127981 */ /* 0x000ee2000c1e1900 */
[----:B------:R-:W-:-:S03]  /*0780*/  IMAD.WIDE R16, R17, 0x4, R12 ;  /* 0x0000000411107825 */ /* 0x000fc600078e020c */
[----:B------:R-:W2:Y:S04]  /*0790*/  LDG.E R19, desc[UR16][R12.64] ;  /* 0x000000100c137981 */ /* 0x000ea8000c1e1900 */
[----:B------:R-:W2:Y:S04]  /*07a0*/  LDG.E R20, desc[UR16][R4.64+0x8] ;  /* 0x0000081004147981 */ /* 0x000ea8000c1e1900 */
[----:B------:R-:W5:Y:S04]  /*07b0*/  LDG.E R22, desc[UR16][R4.64+0xc] ;  /* 0x00000c1004167981 */ /* 0x000f68000c1e1900 */
[----:B------:R-:W5:Y:S01]  /*07c0*/  LDG.E R16, desc[UR16][R16.64] ;  /* 0x0000001010107981 */ /* 0x000f62000c1e1900 */
[----:B------:R-:W-:Y:S01]  /*07d0*/  UIADD3 UR4, UPT, UPT, UR4, 0x4, URZ ;  /* 0x0000000404047890 */ /* 0x000fe2000fffe0ff */
[----:B----4-:R-:W-:-:S04]  /*07e0*/  IMAD R7, R7, R8, R0 ;  /* 0x0000000807077224 */ /* 0x010fc800078e0200 */
[----:B---3--:R-:W-:-:S04]  /*07f0*/  IMAD R7, R18, R15, R7 ;  /* 0x0000000f12077224 */ /* 0x008fc800078e0207 */
[----:B--2---:R-:W-:-:S04]  /*0800*/  IMAD R7, R20, R19, R7 ;  /* 0x0000001314077224 */ /* 0x004fc800078e0207 */
[----:B-----5:R-:W-:-:S07]  /*0810*/  IMAD R0, R22, R16, R7 ;  /* 0x0000001016007224 */ /* 0x020fce00078e0207 */
.L_x_3:
[----:B------:R-:W-:Y:S05]  /*0820*/  BRA.U !UP1, `(.L_x_2) ;  /* 0x0000000109b07547 */ /* 0x000fea000b800000 */
[----:B------:R-:W-:Y:S01]  /*0830*/  UISETP.NE.AND UP0, UPT, UR7, 0x1, UPT ;  /* 0x000000010700788c */ /* 0x000fe2000bf05270 */
[----:B------:R-:W-:Y:S01]  /*0840*/  MOV R4, UR4 ;  /* 0x0000000400047c02 */ /* 0x000fe20008000f00 */
[----:B------:R-:W-:Y:S02]  /*0850*/  ULOP3.LUT UR7, UR18, 0x1, URZ, 0xc0, !UPT ;  /* 0x0000000112077892 */ /* 0x000fe4000f8ec0ff */
[----:B------:R-:W-:Y:S02]  /*0860*/  MOV R17, UR18 ;  /* 0x0000001200117c02 */ /* 0x000fe40008000f00 */
[----:B------:R-:W-:Y:S01]  /*0870*/  UISETP.NE.U32.AND UP1, UPT, UR7, 0x1, UPT ;  /* 0x000000010700788c */ /* 0x000fe2000bf25070 */
[----:B------:R-:W-:-:S04]  /*0880*/  PLOP3.LUT P1, PT, PT, PT, UP0, 0x80, 0x8 ;  /* 0x000000000008781c */ /* 0x000fc80003f2f008 */
[----:B------:R-:W1:Y:S01]  /*0890*/  @UP0 LDCU.64 UR8, c[0x0][0x388] ;  /* 0x00007100ff0807ac */ /* 0x000e620008000a00 */
[----:B------:R-:W-:Y:S01]  /*08a0*/  PLOP3.LUT P0, PT, PT, PT, UP1, 0x80, 0x8 ;  /* 0x000000000008781c */ /* 0x000fe20003f0f018 */
[----:B------:R-:W2:Y:S01]  /*08b0*/  @UP0 LDCU.64 UR10, c[0x0][0x390] ;  /* 0x00007200ff0a07ac */ /* 0x000ea20008000a00 */
[----:B------:R-:W3:Y:S06]  /*08c0*/  @UP0 LDCU.64 UR12, c[0x0][0x388] ;  /* 0x00007100ff0c07ac */ /* 0x000eec0008000a00 */
[C---:B------:R-:W-:Y:S02]  /*08d0*/  @P1 IADD3 R5, PT, PT, R14.reuse, UR4, RZ ;  /* 0x000000040e051c10 */ /* 0x040fe4000fffe0ff */
[----:B------:R-:W-:Y:S01]  /*08e0*/  @P1 IADD3 R8, P2, PT, R14, UR4, RZ ;  /* 0x000000040e081c10 */ /* 0x000fe2000ff5e0ff */
[----:B------:R-:W4:Y:S03]  /*08f0*/  @!UP1 LDCU.64 UR14, c[0x0][0x388] ;  /* 0x00007100ff0e97ac */ /* 0x000f260008000a00 */
[----:B------:R-:W-:Y:S01]  /*0900*/  @P1 IADD3.X R9, PT, PT, RZ, RZ, RZ, P2, !PT ;  /* 0x000000ffff091210 */ /* 0x000fe200017fe4ff */
[----:B------:R-:W-:Y:S01]  /*0910*/  @UP0 UIADD3 UR4, UPT, UPT, UR4, 0x2, URZ ;  /* 0x0000000204040890 */ /* 0x000fe2000fffe0ff */
[----:B-1----:R-:W-:-:S02]  /*0920*/  MOV R10, UR8 ;  /* 0x00000008000a7c02 */ /* 0x002fc40008000f00 */
[----:B------:R-:W-:Y:S01]  /*0930*/  MOV R11, UR9 ;  /* 0x00000009000b7c02 */ /* 0x000fe20008000f00 */
[----:B------:R-:W1:Y:S01]  /*0940*/  @!UP1 LDCU.64 UR8, c[0x0][0x390] ;  /* 0x00007200ff0897ac */ /* 0x000e620008000a00 */
[----:B--2---:R-:W-:Y:S01]  /*0950*/  MOV R7, UR11 ;  /* 0x0000000b00077c02 */ /* 0x004fe20008000f00 */
[----:B------:R-:W-:Y:S02]  /*0960*/  IMAD.U32 R6, RZ, RZ, UR10 ;  /* 0x0000000aff067e24 */ /* 0x000fe4000f8e00ff */
[----:B------:R-:W-:-:S04]  /*0970*/  @P1 IMAD.WIDE.U32 R10, R5, 0x4, R10 ;  /* 0x00000004050a1825 */ /* 0x000fc800078e000a */
[----:B------:R-:W-:Y:S01]  /*0980*/  @P1 IMAD R5, R4, UR18, R3 ;  /* 0x0000001204051c24 */ /* 0x000fe2000f8e0203 */
[C---:B---3--:R-:W-:Y:S01]  /*0990*/  @P1 LEA R4, P2, R8.reuse, UR12, 0x2 ;  /* 0x0000000c08041c11 */ /* 0x048fe2000f8410ff */
[----:B----4-:R-:W-:Y:S01]  /*09a0*/  IMAD.U32 R12, RZ, RZ, UR14 ;  /* 0x0000000eff0c7e24 */ /* 0x010fe2000f8e00ff */
[----:B------:R-:W-:Y:S01]  /*09b0*/  MOV R18, UR4 ;  /* 0x0000000400127c02 */ /* 0x000fe20008000f00 */
[----:B------:R-:W-:Y:S01]  /*09c0*/  @P1 IMAD.WIDE R6, R5, 0x4, R6 ;  /* 0x0000000405061825 */ /* 0x000fe200078e0206 */
[----:B------:R-:W-:Y:S01]  /*09d0*/  @P1 LEA.HI.X R5, R8, UR13, R9, 0x2, P2 ;  /* 0x0000000d08051c11 */ /* 0x000fe200090f1409 */
[----:B0-----:R-:W2:Y:S01]  /*09e0*/  @P1 LDG.E R11, desc[UR16][R10.64] ;  /* 0x000000100a0b1981 */ /* 0x001ea2000c1e1900 */
[----:B------:R-:W-:Y:S01]  /*09f0*/  MOV R13, UR15 ;  /* 0x0000000f000d7c02 */ /* 0x000fe20008000f00 */
[----:B------:R-:W-:Y:S01]  /*0a00*/  @!P0 IMAD R19, R18, UR18, R3 ;  /* 0x0000001212138c24 */ /* 0x000fe2000f8e0203 */
[----:B------:R-:W-:Y:S01]  /*0a10*/  @!P0 IADD3 R15, PT, PT, R14, UR4, RZ ;  /* 0x000000040e0f8c10 */ /* 0x000fe2000fffe0ff */
[----:B------:R-:W-:Y:S01]  /*0a20*/  @P1 IMAD.WIDE R16, R17, 0x4, R6 ;  /* 0x0000000411101825 */ /* 0x000fe200078e0206 */
[----:B-1----:R-:W-:Y:S01]  /*0a30*/  MOV R8, UR8 ;  /* 0x0000000800087c02 */ /* 0x002fe20008000f00 */
[----:B------:R-:W2:Y:S01]  /*0a40*/  @P1 LDG.E R6, desc[UR16][R6.64] ;  /* 0x0000001006061981 */ /* 0x000ea2000c1e1900 */
[----:B------:R-:W-:Y:S01]  /*0a50*/  MOV R9, UR9 ;  /* 0x0000000900097c02 */ /* 0x000fe20008000f00 */
[----:B------:R-:W-:-:S02]  /*0a60*/  @!P0 IMAD.WIDE.U32 R12, R15, 0x4, R12 ;  /* 0x000000040f0c8825 */ /* 0x000fc400078e000c */
[----:B------:R-:W3:Y:S02]  /*0a70*/  @P1 LDG.E R16, desc[UR16][R16.64] ;  /* 0x0000001010101981 */ /* 0x000ee4000c1e1900 */
[----:B------:R-:W-:Y:S02]  /*0a80*/  @!P0 IMAD.WIDE R8, R19, 0x4, R8 ;  /* 0x0000000413088825 */ /* 0x000fe400078e0208 */
[----:B------:R-:W3:Y:S04]  /*0a90*/  @P1 LDG.E R4, desc[UR16][R4.64+0x4] ;  /* 0x0000041004041981 */ /* 0x000ee8000c1e1900 */
[----:B------:R-:W4:Y:S04]  /*0aa0*/  @!P0 LDG.E R13, desc[UR16][R12.64] ;  /* 0x000000100c0d8981 */ /* 0x000f28000c1e1900 */
[----:B------:R-:W4:Y:S01]  /*0ab0*/  @!P0 LDG.E R8, desc[UR16][R8.64] ;  /* 0x0000001008088981 */ /* 0x000f22000c1e1900 */
[----:B--2---:R-:W-:-:S04]  /*0ac0*/  @P1 IMAD R11, R11, R6, R0 ;  /* 0x000000060b0b1224 */ /* 0x004fc800078e0200 */
[----:B---3--:R-:W-:-:S04]  /*0ad0*/  @P1 IMAD R0, R4, R16, R11 ;  /* 0x0000001004001224 */ /* 0x008fc800078e020b */
[----:B----4-:R-:W-:-:S07]  /*0ae0*/  @!P0 IMAD R0, R13, R8, R0 ;  /* 0x000000080d008224 */ /* 0x010fce00078e0200 */
.L_x_2:
[----:B------:R-:W1:Y:S01]  /*0af0*/  LDC.64 R8, c[0x0][0x380] ;  /* 0x0000e000ff087b82 */ /* 0x000e620000000a00 */
[----:B------:R-:W-:Y:S01]  /*0b00*/  IMAD.IADD R5, R3, 0x1, R14 ;  /* 0x0000000103057824 */ /* 0x000fe200078e020e */
[----:B------:R-:W-:Y:S01]  /*0b10*/  MOV R10, 0x0 ;  /* 0x00000000000a7802 */ /* 0x000fe20000000f00 */
[----:B------:R2:W-:Y:S01]  /*0b20*/  STL.64 [R1], R2 ;  /* 0x0000000201007387 */ /* 0x0005e20000100a00 */
[----:B------:R-:W3:Y:S01]  /*0b30*/  LDCU.64 UR8, c[0x4][0x8] ;  /* 0x01000100ff0877ac */ /* 0x000ee20008000a00 */
[----:B------:R-:W-:Y:S02]  /*0b40*/  MOV R6, UR6 ;  /* 0x0000000600067c02 */ /* 0x000fe40008000f00 */
[----:B------:R2:W-:Y:S01]  /*0b50*/  STL [R1+0x8], R0 ;  /* 0x0000080001007387 */ /* 0x0005e20000100800 */
[----:B------:R-:W4:Y:S01]  /*0b60*/  LDC.64 R10, c[0x4][R10] ;  /* 0x010000000a0a7b82 */ /* 0x000f220000000a00 */
[----:B------:R-:W-:Y:S02]  /*0b70*/  MOV R7, UR5 ;  /* 0x0000000500077c02 */ /* 0x000fe40008000f00 */
[----:B---3--:R-:W-:Y:S01]  /*0b80*/  MOV R4, UR8 ;  /* 0x0000000800047c02 */ /* 0x008fe20008000f00 */
[----:B-1----:R-:W-:Y:S01]  /*0b90*/  IMAD.WIDE R8, R5, 0x4, R8 ;  /* 0x0000000405087825 */ /* 0x002fe200078e0208 */
[----:B------:R-:W-:-:S04]  /*0ba0*/  MOV R5, UR9 ;  /* 0x0000000900057c02 */ /* 0x000fc80008000f00 */
[----:B0-----:R2:W-:Y:S03]  /*0bb0*/  STG.E desc[UR16][R8.64], R0 ;  /* 0x0000000008007986 */ /* 0x0015e6000c101910 */
[----:B------:R-:W-:-:S07]  /*0bc0*/  LEPC R20, `(.L_x_4) ;  /* 0x000000001014794e */ /* 0x000fce0000000000 */
[----:B--2-4-:R-:W-:Y:S05]  /*0bd0*/  CALL.ABS.NOINC R10 ;  /* 0x000000000a007343 */ /* 0x014fea0003c00000 */
.L_x_4:
[----:B------:R-:W-:Y:S05]  /*0be0*/  EXIT ;  /* 0x000000000000794d */ /* 0x000fea0003800000 */
.L_x_5:
[----:B------:R-:W-:-:S00]  /*0bf0*/  BRA `(.L_x_5) ;  /* 0xfffffffc00fc7947 */ /* 0x000fc0000383ffff */
[----:B------:R-:W-:-:S00]  /*0c00*/  NOP ;  /* 0x0000000000007918 */ /* 0x000fc00000000000 */
[----:B------:R-:W-:-:S00]  /*0c10*/  NOP ;  /* 0x0000000000007918 */ /* 0x000fc00000000000 */
[----:B------:R-:W-:-:S00]  /*0c20*/  NOP ;  /* 0x0000000000007918 */ /* 0x000fc00000000000 */
[----:B------:R-:W-:-:S00]  /*0c30*/  NOP ;  /* 0x0000000000007918 */ /* 0x000fc00000000000 */
[----:B------:R-:W-:-:S00]  /*0c40*/  NOP ;  /* 0x0000000000007918 */ /* 0x000fc00000000000 */
[----:B------:R-:W-:-:S00]  /*0c50*/  NOP ;  /* 0x0000000000007918 */ /* 0x000fc00000000000 */
[----:B------:R-:W-:-:S00]  /*0c60*/  NOP ;  /* 0x0000000000007918 */ /* 0x000fc00000000000 */
[----:B------:R-:W-:-:S00]  /*0c70*/  NOP ;  /* 0x0000000000007918 */ /* 0x000fc00000000000 */
.L_x_6:


//--------------------- .nv.global.init           --------------------------
	.section	.nv.global.init,"aw",@progbits
.nv.global.init:
	.type		$str,@object
	.size		$str,(.L_0 - $str)
$str:
        /*0000*/ 	.byte	0x25, 0x64, 0x2c, 0x20, 0x25, 0x64, 0x20, 0x3d, 0x20, 0x25, 0x64, 0x0a, 0x00
.L_0:


//--------------------- .nv.shared.reserved.0     --------------------------
	.section	.nv.shared.reserved.0,"aw",@nobits
	.weak		__nv_reservedSMEM_offset_0_alias
	.size		__nv_reservedSMEM_offset_0_alias, 0, 64
	.other		__nv_reservedSMEM_offset_0_alias,@"STO_CUDA_RESERVED_SHARED STV_DEFAULT"
__nv_reservedSMEM_offset_0_alias:
	.zero		0
	.zero		64


//--------------------- .nv.constant0._Z10multKernelPiS_S_i --------------------------
	.section	.nv.constant0._Z10multKernelPiS_S_i,"a",@progbits
	.sectionflags	@""
	.align	4
.nv.constant0._Z10multKernelPiS_S_i:
	.zero		924


//--------------------- SYMBOLS --------------------------

	.type		.nv.reservedSmem.offset0,@object
	.size		.nv.reservedSmem.offset0,0x4
	.type		vprintf,@function
